	.headerflags	@"EF_CUDA_TEXMODE_UNIFIED EF_CUDA_64BIT_ADDRESS EF_CUDA_ACCELERATORS EF_CUDA_SM90 EF_CUDA_VIRTUAL_SM(EF_CUDA_SM90)"
	.elftype	@"ET_EXEC"


//--------------------- .nv.info                  --------------------------
	.section	.nv.info,"",@"SHT_CUDA_INFO"
	.align	4


	//----- nvinfo : EIATTR_REGCOUNT
	.align		4
        /*0000*/ 	.byte	0x04, 0x2f
        /*0002*/ 	.short	(.L_3 - .L_2)
	.align		4
.L_2:
        /*0004*/ 	.word	index@(triton_poi_fused__native_batch_norm_legit_no_training_39)
        /*0008*/ 	.word	0x00000016


	//----- nvinfo : EIATTR_MIN_STACK_SIZE
	.align		4
.L_3:
        /*000c*/ 	.byte	0x04, 0x12
        /*000e*/ 	.short	(.L_5 - .L_4)
	.align		4
.L_4:
        /*0010*/ 	.word	index@(triton_poi_fused__native_batch_norm_legit_no_training_39)
        /*0014*/ 	.word	0x00000000


	//----- nvinfo : EIATTR_FRAME_SIZE
	.align		4
.L_5:
        /*0018*/ 	.byte	0x04, 0x11
        /*001a*/ 	.short	(.L_7 - .L_6)
	.align		4
.L_6:
        /*001c*/ 	.word	index@(triton_poi_fused__native_batch_norm_legit_no_training_39)
        /*0020*/ 	.word	0x00000000


	//----- nvinfo : EIATTR_MIN_STACK_SIZE
	.align		4
.L_7:
        /*0024*/ 	.byte	0x04, 0x12
        /*0026*/ 	.short	(.L_9 - .L_8)
	.align		4
.L_8:
        /*0028*/ 	.word	index@(triton_poi_fused__native_batch_norm_legit_no_training_39)
        /*002c*/ 	.word	0x00000000
.L_9:


//--------------------- .nv.info.triton_poi_fused__native_batch_norm_legit_no_training_39 --------------------------
	.section	.nv.info.triton_poi_fused__native_batch_norm_legit_no_training_39,"",@"SHT_CUDA_INFO"
	.sectionflags	@""
	.align	4


	//----- nvinfo : EIATTR_CUDA_API_VERSION
	.align		4
        /*0000*/ 	.byte	0x04, 0x37
        /*0002*/ 	.short	(.L_11 - .L_10)
.L_10:
        /*0004*/ 	.word	0x0000007c


	//----- nvinfo : EIATTR_KPARAM_INFO
	.align		4
.L_11:
        /*0008*/ 	.byte	0x04, 0x17
        /*000a*/ 	.short	(.L_13 - .L_12)
.L_12:
        /*000c*/ 	.word	0x00000000
        /*0010*/ 	.short	0x0006
        /*0012*/ 	.short	0x0030
        /*0014*/ 	.byte	0x00, 0xf0, 0x11, 0x00


	//----- nvinfo : EIATTR_KPARAM_INFO
	.align		4
.L_13:
        /*0018*/ 	.byte	0x04, 0x17
        /*001a*/ 	.short	(.L_15 - .L_14)
.L_14:
        /*001c*/ 	.word	0x00000000
        /*0020*/ 	.short	0x0005
        /*0022*/ 	.short	0x0028
        /*0024*/ 	.byte	0x00, 0xf4, 0x21, 0x00


	//----- nvinfo : EIATTR_KPARAM_INFO
	.align		4
.L_15:
        /*0028*/ 	.byte	0x04, 0x17
        /*002a*/ 	.short	(.L_17 - .L_16)
.L_16:
        /*002c*/ 	.word	0x00000000
        /*0030*/ 	.short	0x0004
        /*0032*/ 	.short	0x0020
        /*0034*/ 	.byte	0x00, 0xf4, 0x21, 0x00


	//----- nvinfo : EIATTR_KPARAM_INFO
	.align		4
.L_17:
        /*0038*/ 	.byte	0x04, 0x17
        /*003a*/ 	.short	(.L_19 - .L_18)
.L_18:
        /*003c*/ 	.word	0x00000000
        /*0040*/ 	.short	0x0003
        /*0042*/ 	.short	0x0018
        /*0044*/ 	.byte	0x00, 0xf4, 0x21, 0x00


	//----- nvinfo : EIATTR_KPARAM_INFO
	.align		4
.L_19:
        /*0048*/ 	.byte	0x04, 0x17
        /*004a*/ 	.short	(.L_21 - .L_20)
.L_20:
        /*004c*/ 	.word	0x00000000
        /*0050*/ 	.short	0x0002
        /*0052*/ 	.short	0x0010
        /*0054*/ 	.byte	0x00, 0xf4, 0x21, 0x00


	//----- nvinfo : EIATTR_KPARAM_INFO
	.align		4
.L_21:
        /*0058*/ 	.byte	0x04, 0x17
        /*005a*/ 	.short	(.L_23 - .L_22)
.L_22:
        /*005c*/ 	.word	0x00000000
        /*0060*/ 	.short	0x0001
        /*0062*/ 	.short	0x0008
        /*0064*/ 	.byte	0x00, 0xf4, 0x21, 0x00


	//----- nvinfo : EIATTR_KPARAM_INFO
	.align		4
.L_23:
        /*0068*/ 	.byte	0x04, 0x17
        /*006a*/ 	.short	(.L_25 - .L_24)
.L_24:
        /*006c*/ 	.word	0x00000000
        /*0070*/ 	.short	0x0000
        /*0072*/ 	.short	0x0000
        /*0074*/ 	.byte	0x00, 0xf4, 0x21, 0x00


	//----- nvinfo : EIATTR_SPARSE_MMA_MASK
	.align		4
.L_25:
        /*0078*/ 	.byte	0x03, 0x50
        /*007a*/ 	.short	0x0000


	//----- nvinfo : EIATTR_MAXREG_COUNT
	.align		4
        /*007c*/ 	.byte	0x03, 0x1b
        /*007e*/ 	.short	0x00ff


	//----- nvinfo : EIATTR_EXIT_INSTR_OFFSETS
	.align		4
        /*0080*/ 	.byte	0x04, 0x1c
        /*0082*/ 	.short	(.L_27 - .L_26)


	//   ....[0]....
.L_26:
        /*0084*/ 	.word	0x000003e0


	//   ....[1]....
        /*0088*/ 	.word	0x00000400


	//----- nvinfo : EIATTR_REQNTID
	.align		4
.L_27:
        /*008c*/ 	.byte	0x04, 0x10
        /*008e*/ 	.short	(.L_29 - .L_28)
.L_28:
        /*0090*/ 	.word	0x00000080
        /*0094*/ 	.word	0x00000001
        /*0098*/ 	.word	0x00000001


	//----- nvinfo : EIATTR_CBANK_PARAM_SIZE
	.align		4
.L_29:
        /*009c*/ 	.byte	0x03, 0x19
        /*009e*/ 	.short	0x0034


	//----- nvinfo : EIATTR_PARAM_CBANK
	.align		4
        /*00a0*/ 	.byte	0x04, 0x0a
        /*00a2*/ 	.short	(.L_31 - .L_30)
	.align		4
.L_30:
        /*00a4*/ 	.word	index@(.nv.constant0.triton_poi_fused__native_batch_norm_legit_no_training_39)
        /*00a8*/ 	.short	0x0210
        /*00aa*/ 	.short	0x0034


	//----- nvinfo : EIATTR_SW_WAR
	.align		4
.L_31:
        /*00ac*/ 	.byte	0x04, 0x36
        /*00ae*/ 	.short	(.L_33 - .L_32)
.L_32:
        /*00b0*/ 	.word	0x00000008
.L_33:


//--------------------- .nv.callgraph             --------------------------
	.section	.nv.callgraph,"",@"SHT_CUDA_CALLGRAPH"
	.align	4
	.sectionentsize	8
	.align		4
        /*0000*/ 	.word	0x00000000
	.align		4
        /*0004*/ 	.word	0xffffffff
	.align		4
        /*0008*/ 	.word	0x00000000
	.align		4
        /*000c*/ 	.word	0xfffffffe
	.align		4
        /*0010*/ 	.word	0x00000000
	.align		4
        /*0014*/ 	.word	0xfffffffd
	.align		4
        /*0018*/ 	.word	0x00000000
	.align		4
        /*001c*/ 	.word	0xfffffffc


//--------------------- .nv.constant4             --------------------------
	.section	.nv.constant4,"a",@progbits
	.align	8
	.align		8
.nv.constant4:
        /*0000*/ 	.dword	_$_str
	.align		8
        /*0008*/ 	.dword	_$_str_$_2


//--------------------- .text.triton_poi_fused__native_batch_norm_legit_no_training_39 --------------------------
	.section	.text.triton_poi_fused__native_batch_norm_legit_no_training_39,"ax",@progbits
	.align	128
        .global         triton_poi_fused__native_batch_norm_legit_no_training_39
        .type           triton_poi_fused__native_batch_norm_legit_no_training_39,@function
        .size           triton_poi_fused__native_batch_norm_legit_no_training_39,(.L_x_1 - triton_poi_fused__native_batch_norm_legit_no_training_39)
        .other          triton_poi_fused__native_batch_norm_legit_no_training_39,@"STO_CUDA_ENTRY STV_DEFAULT"
triton_poi_fused__native_batch_norm_legit_no_training_39:
.text.triton_poi_fused__native_batch_norm_legit_no_training_39:
[----:B------:R-:W0:Y:S01]  /*0000*/  LDC R1, c[0x0][0x28] ;  /* 0x00000a00ff017b82 */ /* 0x000e220000000800 */
[----:B------:R-:W1:Y:S07]  /*0010*/  S2R R0, SR_TID.X ;  /* 0x0000000000007919 */ /* 0x000e6e0000002100 */
[----:B------:R-:W2:Y:S01]  /*0020*/  LDC.64 R8, c[0x0][0x220] ;  /* 0x00008800ff087b82 */ /* 0x000ea20000000a00 */
[----:B------:R-:W-:Y:S01]  /*0030*/  ULDC.64 UR4, c[0x0][0x208] ;  /* 0x0000820000047ab9 */ /* 0x000fe20000000a00 */
[----:B------:R-:W3:Y:S06]  /*0040*/  S2R R5, SR_CTAID.X ;  /* 0x0000000000057919 */ /* 0x000eec0000002500 */
[----:B------:R-:W4:Y:S08]  /*0050*/  LDC.64 R12, c[0x0][0x210] ;  /* 0x00008400ff0c7b82 */ /* 0x000f300000000a00 */
[----:B------:R-:W5:Y:S08]  /*0060*/  LDC.64 R14, c[0x0][0x218] ;  /* 0x00008600ff0e7b82 */ /* 0x000f700000000a00 */
[----:B------:R-:W5:Y:S01]  /*0070*/  LDC.64 R16, c[0x0][0x228] ;  /* 0x00008a00ff107b82 */ /* 0x000f620000000a00 */
[----:B-1----:R-:W-:-:S07]  /*0080*/  SHF.L.U32 R0, R0, 0x1, RZ ;  /* 0x0000000100007819 */ /* 0x002fce00000006ff */
[----:B------:R-:W1:Y:S01]  /*0090*/  LDC.64 R18, c[0x0][0x230] ;  /* 0x00008c00ff127b82 */ /* 0x000e620000000a00 */
[----:B---3--:R-:W-:Y:S02]  /*00a0*/  SHF.R.S32.HI R3, RZ, 0x17, R5 ;  /* 0x00000017ff037819 */ /* 0x008fe40000011405 */
[----:B------:R-:W-:Y:S02]  /*00b0*/  LOP3.LUT R0, R0, 0xfe, RZ, 0xc0, !PT ;  /* 0x000000fe00007812 */ /* 0x000fe400078ec0ff */
[----:B------:R-:W-:Y:S02]  /*00c0*/  SGXT R3, R3, 0x1 ;  /* 0x000000010303781a */ /* 0x000fe40000000200 */
[----:B------:R-:W-:-:S04]  /*00d0*/  LEA R0, R5, R0, 0x8 ;  /* 0x0000000005007211 */ /* 0x000fc800078e40ff */
[----:B------:R-:W-:Y:S02]  /*00e0*/  LEA.HI R3, R3, R0, RZ, 0x9 ;  /* 0x0000000003037211 */ /* 0x000fe400078f48ff */
[----:B------:R-:W-:Y:S02]  /*00f0*/  ISETP.GE.AND P4, PT, R0, 0x800, PT ;  /* 0x000008000000780c */ /* 0x000fe40003f86270 */
[----:B------:R-:W-:-:S04]  /*0100*/  LOP3.LUT R3, R3, 0xfffffe00, RZ, 0xc0, !PT ;  /* 0xfffffe0003037812 */ /* 0x000fc800078ec0ff */
[----:B------:R-:W-:Y:S02]  /*0110*/  IADD3 R11, R0, -R3, RZ ;  /* 0x80000003000b7210 */ /* 0x000fe40007ffe0ff */
[----:B------:R-:W-:-:S03]  /*0120*/  CS2R R2, SRZ ;  /* 0x0000000000027805 */ /* 0x000fc6000001ff00 */
[----:B--2---:R-:W-:-:S05]  /*0130*/  IMAD.WIDE R8, R11, 0x4, R8 ;  /* 0x000000040b087825 */ /* 0x004fca00078e0208 */
[----:B------:R2:W3:Y:S01]  /*0140*/  @!P4 LDG.E.EL.64 R2, desc[UR4][R8.64] ;  /* 0x000000040802c981 */ /* 0x0004e2000c2e1b00 */
[----:B------:R-:W-:Y:S02]  /*0150*/  CS2R R4, SRZ ;  /* 0x0000000000047805 */ /* 0x000fe4000001ff00 */
[----:B------:R-:W-:Y:S01]  /*0160*/  CS2R R6, SRZ ;  /* 0x0000000000067805 */ /* 0x000fe2000001ff00 */
[----:B----4-:R-:W-:-:S04]  /*0170*/  IMAD.WIDE R12, R0, 0x4, R12 ;  /* 0x00000004000c7825 */ /* 0x010fc800078e020c */
[C---:B-----5:R-:W-:Y:S01]  /*0180*/  IMAD.WIDE R14, R11.reuse, 0x4, R14 ;  /* 0x000000040b0e7825 */ /* 0x060fe200078e020e */
[----:B------:R-:W4:Y:S04]  /*0190*/  @!P4 LDG.E.64 R4, desc[UR4][R12.64] ;  /* 0x000000040c04c981 */ /* 0x000f28000c1e1b00 */
[----:B------:R5:W4:Y:S01]  /*01a0*/  @!P4 LDG.E.EL.64 R6, desc[UR4][R14.64] ;  /* 0x000000040e06c981 */ /* 0x000b22000c2e1b00 */
[----:B0-----:R-:W-:Y:S01]  /*01b0*/  IMAD.WIDE R16, R11, 0x4, R16 ;  /* 0x000000040b107825 */ /* 0x001fe200078e0210 */
[----:B--2---:R-:W-:-:S03]  /*01c0*/  CS2R R8, SRZ ;  /* 0x0000000000087805 */ /* 0x004fc6000001ff00 */
[----:B-1----:R-:W-:Y:S01]  /*01d0*/  IMAD.WIDE R18, R11, 0x4, R18 ;  /* 0x000000040b127825 */ /* 0x002fe200078e0212 */
[----:B------:R-:W-:-:S04]  /*01e0*/  CS2R R10, SRZ ;  /* 0x00000000000a7805 */ /* 0x000fc8000001ff00 */
[----:B------:R-:W2:Y:S04]  /*01f0*/  @!P4 LDG.E.EL.64 R8, desc[UR4][R18.64] ;  /* 0x000000041208c981 */ /* 0x000ea8000c2e1b00 */
[----:B------:R-:W2:Y:S01]  /*0200*/  @!P4 LDG.E.EL.64 R10, desc[UR4][R16.64] ;  /* 0x00000004100ac981 */ /* 0x000ea2000c2e1b00 */
[----:B-----5:R-:W-:Y:S01]  /*0210*/  HFMA2.MMA R15, -RZ, RZ, 1.625, 0 ;  /* 0x3e800000ff0f7435 */ /* 0x020fe200000001ff */
[----:B---3--:R-:W-:Y:S01]  /*0220*/  FADD R2, R2, 0.0010000000474974513054 ;  /* 0x3a83126f02027421 */ /* 0x008fe20000000000 */
[----:B------:R-:W-:-:S03]  /*0230*/  FADD R12, R3, 0.0010000000474974513054 ;  /* 0x3a83126f030c7421 */ /* 0x000fc60000000000 */
[----:B------:R0:W1:Y:S08]  /*0240*/  MUFU.SQRT R13, R2 ;  /* 0x00000002000d7308 */ /* 0x0000700000002000 */
[----:B------:R-:W3:Y:S01]  /*0250*/  MUFU.SQRT R14, R12 ;  /* 0x0000000c000e7308 */ /* 0x000ee20000002000 */
[----:B0-----:R-:W0:Y:S01]  /*0260*/  LDC.64 R2, c[0x0][0x238] ;  /* 0x00008e00ff027b82 */ /* 0x001e220000000a00 */
[----:B-1----:R-:W-:-:S02]  /*0270*/  FSETP.GT.AND P0, PT, R13, 8.50705917302346158658e+37, PT ;  /* 0x7e8000000d00780b */ /* 0x002fc40003f04000 */
[----:B------:R-:W-:Y:S02]  /*0280*/  FSETP.GEU.AND P2, PT, R13, 1.175494350822287508e-38, PT ;  /* 0x008000000d00780b */ /* 0x000fe40003f4e000 */
[C---:B---3--:R-:W-:Y:S02]  /*0290*/  FSETP.GT.AND P1, PT, R14.reuse, 8.50705917302346158658e+37, PT ;  /* 0x7e8000000e00780b */ /* 0x048fe40003f24000 */
[----:B------:R-:W-:-:S07]  /*02a0*/  FSETP.GEU.AND P3, PT, R14, 1.175494350822287508e-38, PT ;  /* 0x008000000e00780b */ /* 0x000fce0003f6e000 */
[----:B------:R-:W-:-:S04]  /*02b0*/  @P0 FMUL R13, R13, 0.25 ;  /* 0x3e8000000d0d0820 */ /* 0x000fc80000400000 */
[----:B------:R-:W-:Y:S01]  /*02c0*/  @!P2 FMUL R13, R13, 16777216 ;  /* 0x4b8000000d0da820 */ /* 0x000fe20000400000 */
[----:B------:R-:W-:-:S04]  /*02d0*/  @P1 FMUL R14, R14, 0.25 ;  /* 0x3e8000000e0e1820 */ /* 0x000fc80000400000 */
[----:B------:R-:W-:Y:S01]  /*02e0*/  @!P3 FMUL R14, R14, 16777216 ;  /* 0x4b8000000e0eb820 */ /* 0x000fe20000400000 */
[----:B------:R-:W1:Y:S01]  /*02f0*/  MUFU.RCP R13, R13 ;  /* 0x0000000d000d7308 */ /* 0x000e620000001000 */
[----:B------:R-:W-:-:S07]  /*0300*/  FSEL R12, R15, 1, P0 ;  /* 0x3f8000000f0c7808 */ /* 0x000fce0000000000 */
[----:B------:R-:W3:Y:S01]  /*0310*/  MUFU.RCP R14, R14 ;  /* 0x0000000e000e7308 */ /* 0x000ee20000001000 */
[----:B------:R-:W-:Y:S01]  /*0320*/  FSEL R15, R15, 1, P1 ;  /* 0x3f8000000f0f7808 */ /* 0x000fe20000800000 */
[----:B------:R-:W-:Y:S01]  /*0330*/  @!P2 FMUL R12, R12, 16777216 ;  /* 0x4b8000000c0ca820 */ /* 0x000fe20000400000 */
[----:B----4-:R-:W-:-:S03]  /*0340*/  FADD R4, -R6, R4 ;  /* 0x0000000406047221 */ /* 0x010fc60000000100 */
[----:B------:R-:W-:Y:S01]  /*0350*/  @!P3 FMUL R15, R15, 16777216 ;  /* 0x4b8000000f0fb820 */ /* 0x000fe20000400000 */
[----:B------:R-:W-:Y:S01]  /*0360*/  FADD R5, -R7, R5 ;  /* 0x0000000507057221 */ /* 0x000fe20000000100 */
[----:B-1----:R-:W-:Y:S02]  /*0370*/  FMUL R13, R13, R12 ;  /* 0x0000000c0d0d7220 */ /* 0x002fe40000400000 */
[----:B---3--:R-:W-:Y:S02]  /*0380*/  FMUL R6, R14, R15 ;  /* 0x0000000f0e067220 */ /* 0x008fe40000400000 */
[----:B------:R-:W-:Y:S02]  /*0390*/  FMUL R13, R4, R13 ;  /* 0x0000000d040d7220 */ /* 0x000fe40000400000 */
[----:B------:R-:W-:Y:S01]  /*03a0*/  FMUL R6, R5, R6 ;  /* 0x0000000605067220 */ /* 0x000fe20000400000 */
[----:B0-----:R-:W-:-:S04]  /*03b0*/  IMAD.WIDE R2, R0, 0x4, R2 ;  /* 0x0000000400027825 */ /* 0x001fc800078e0202 */
[----:B--2---:R-:W-:Y:S01]  /*03c0*/  FFMA R8, R13, R10, R8 ;  /* 0x0000000a0d087223 */ /* 0x004fe20000000008 */
[----:B------:R-:W-:Y:S01]  /*03d0*/  FFMA R9, R6, R11, R9 ;  /* 0x0000000b06097223 */ /* 0x000fe20000000009 */
[----:B------:R-:W-:Y:S06]  /*03e0*/  @P4 EXIT ;  /* 0x000000000000494d */ /* 0x000fec0003800000 */
[----:B------:R-:W-:Y:S01]  /*03f0*/  STG.E.64 desc[UR4][R2.64], R8 ;  /* 0x0000000802007986 */ /* 0x000fe2000c101b04 */
[----:B------:R-:W-:Y:S05]  /*0400*/  EXIT ;  /* 0x000000000000794d */ /* 0x000fea0003800000 */
.L_x_0:
[----:B------:R-:W-:-:S00]  /*0410*/  BRA `(.L_x_0) ;  /* 0xfffffffc00fc7947 */ /* 0x000fc0000383ffff */
[----:B------:R-:W-:-:S00]  /*0420*/  NOP ;  /* 0x0000000000007918 */ /* 0x000fc00000000000 */
        /* <DEDUP_REMOVED lines=13> */
.L_x_1:


//--------------------- .nv.global.init           --------------------------
	.section	.nv.global.init,"aw",@progbits
.nv.global.init:
	.type		_$_str,@object
	.size		_$_str,(_$_str_$_2 - _$_str)
_$_str:
        /*0000*/ 	.byte	0x5f, 0x5f, 0x43, 0x55, 0x44, 0x41, 0x5f, 0x46, 0x54, 0x5a, 0x00
	.type		_$_str_$_2,@object
	.size		_$_str_$_2,(.L_1 - _$_str_$_2)
_$_str_$_2:
        /*000b*/ 	.byte	0x5f, 0x5f, 0x43, 0x55, 0x44, 0x41, 0x5f, 0x50, 0x52, 0x45, 0x43, 0x5f, 0x53, 0x51, 0x52, 0x54
        /*001b*/ 	.byte	0x00
.L_1:


//--------------------- .nv.constant0.triton_poi_fused__native_batch_norm_legit_no_training_39 --------------------------
	.section	.nv.constant0.triton_poi_fused__native_batch_norm_legit_no_training_39,"a",@progbits
	.sectionflags	@""
	.align	4
.nv.constant0.triton_poi_fused__native_batch_norm_legit_no_training_39:
	.zero		580
